//
// Generated by NVIDIA NVVM Compiler
//
// Compiler Build ID: CL-36424714
// Cuda compilation tools, release 13.0, V13.0.88
// Based on NVVM 20.0.0
//

.version 9.0
.target sm_100
.address_size 64

	// .globl	Julia

.visible .entry Julia(
	.param .u32 Julia_param_0,
	.param .u32 Julia_param_1,
	.param .f32 Julia_param_2,
	.param .f32 Julia_param_3,
	.param .f32 Julia_param_4,
	.param .f32 Julia_param_5,
	.param .f32 Julia_param_6,
	.param .f32 Julia_param_7,
	.param .f32 Julia_param_8,
	.param .f32 Julia_param_9,
	.param .u32 Julia_param_10,
	.param .u64 .ptr .align 1 Julia_param_11,
	.param .u32 Julia_param_12
)
{
	.reg .pred 	%p<8>;
	.reg .b32 	%r<18>;
	.reg .b32 	%f<29>;
	.reg .b64 	%rd<5>;
	.reg .b64 	%fd<6>;

	ld.param.u32 	%r5, [Julia_param_0];
	ld.param.f32 	%f13, [Julia_param_2];
	ld.param.f32 	%f14, [Julia_param_5];
	ld.param.f32 	%f15, [Julia_param_6];
	ld.param.f32 	%f16, [Julia_param_7];
	ld.param.f32 	%f17, [Julia_param_8];
	ld.param.f32 	%f18, [Julia_param_9];
	ld.param.u32 	%r6, [Julia_param_10];
	ld.param.u64 	%rd1, [Julia_param_11];
	ld.param.u32 	%r7, [Julia_param_12];
	mov.u32 	%r8, %ntid.x;
	mov.u32 	%r9, %ctaid.x;
	mov.u32 	%r10, %tid.x;
	mad.lo.s32 	%r1, %r8, %r9, %r10;
	setp.ge.s32 	%p1, %r1, %r7;
	@%p1 bra 	$L__BB0_5;
	div.s32 	%r12, %r1, %r5;
	mul.lo.s32 	%r13, %r12, %r5;
	sub.s32 	%r14, %r1, %r13;
	cvt.rn.f32.s32 	%f19, %r14;
	fma.rn.f32 	%f28, %f15, %f19, %f13;
	cvt.rn.f32.s32 	%f20, %r12;
	mul.f32 	%f21, %f16, %f20;
	sub.f32 	%f27, %f14, %f21;
	mul.f32 	%f26, %f28, %f28;
	mul.f32 	%f25, %f27, %f27;
	add.f32 	%f22, %f26, %f25;
	setp.gtu.f32 	%p2, %f22, 0f40800000;
	setp.lt.s32 	%p3, %r6, 1;
	mov.b32 	%r17, 0;
	or.pred  	%p4, %p2, %p3;
	@%p4 bra 	$L__BB0_4;
	cvt.f64.f32 	%fd1, %f18;
	mov.b32 	%r17, 0;
$L__BB0_3:
	sub.f32 	%f23, %f26, %f25;
	add.f32 	%f9, %f17, %f23;
	cvt.f64.f32 	%fd2, %f28;
	add.f64 	%fd3, %fd2, %fd2;
	cvt.f64.f32 	%fd4, %f27;
	fma.rn.f64 	%fd5, %fd3, %fd4, %fd1;
	cvt.rn.f32.f64 	%f27, %fd5;
	add.s32 	%r17, %r17, 1;
	mul.f32 	%f26, %f9, %f9;
	mul.f32 	%f25, %f27, %f27;
	add.f32 	%f24, %f26, %f25;
	setp.le.f32 	%p5, %f24, 0f40800000;
	setp.lt.s32 	%p6, %r17, %r6;
	and.pred  	%p7, %p5, %p6;
	mov.f32 	%f28, %f9;
	@%p7 bra 	$L__BB0_3;
$L__BB0_4:
	cvta.to.global.u64 	%rd2, %rd1;
	mul.wide.s32 	%rd3, %r1, 4;
	add.s64 	%rd4, %rd2, %rd3;
	st.global.u32 	[%rd4], %r17;
$L__BB0_5:
	ret;

}


// ===== COMPILED SASS (sm_100) =====

	.target	sm_100

	.elftype	@"ET_EXEC"


//--------------------- .note.nv.tkinfo           --------------------------
	.section	.note.nv.tkinfo,"",@"SHT_NOTE"
	.sectionflags	@"SHF_NOTE_NV_TKINFO"
	.tkinfo
        /*0018*/ 	.word	0x00000002
        /*0030*/ 	.string	""
        /*0030*/ 	.string	"ptxas"
        /*0030*/ 	.string	"Cuda compilation tools, release 13.0, V13.0.88"
        /*0030*/ 	.string	"Build cuda_13.0.r13.0/compiler.36424714_0"
        /*0030*/ 	.string	"-arch sm_100 -m 64 "



//--------------------- .note.nv.cuinfo           --------------------------
	.section	.note.nv.cuinfo,"",@"SHT_NOTE"
	.sectionflags	@"SHF_NOTE_NV_CUINFO"
        /*0018*/ 	.short	0x0002
        /*001a*/ 	.short	0x0064
        /*001c*/ 	.short	0x0082
	.zero		2


//--------------------- .nv.info                  --------------------------
	.section	.nv.info,"",@"SHT_CUDA_INFO"
	.align	4


	//----- nvinfo : EIATTR_REGCOUNT
	.align		4
        /*0000*/ 	.byte	0x04, 0x2f
        /*0002*/ 	.short	(.L_1 - .L_0)
	.align		4
.L_0:
        /*0004*/ 	.word	index@(Julia)
        /*0008*/ 	.word	0x00000014


	//----- nvinfo : EIATTR_FRAME_SIZE
	.align		4
.L_1:
        /*000c*/ 	.byte	0x04, 0x11
        /*000e*/ 	.short	(.L_3 - .L_2)
	.align		4
.L_2:
        /*0010*/ 	.word	index@(Julia)
        /*0014*/ 	.word	0x00000000


	//----- nvinfo : EIATTR_MIN_STACK_SIZE
	.align		4
.L_3:
        /*0018*/ 	.byte	0x04, 0x12
        /*001a*/ 	.short	(.L_5 - .L_4)
	.align		4
.L_4:
        /*001c*/ 	.word	index@(Julia)
        /*0020*/ 	.word	0x00000000
.L_5:


//--------------------- .nv.compat                --------------------------
	.section	.nv.compat,"",@"SHT_CUDA_COMPAT_INFO"
	.align	4
        /*0000*/ 	.byte	0x02, 0x09, 0x00, 0x00, 0x02, 0x02, 0x01, 0x00, 0x02, 0x05, 0x05, 0x00, 0x03, 0x07, 0x01, 0x01
        /*0010*/ 	.byte	0x02, 0x03, 0x00, 0x00, 0x02, 0x06, 0x01, 0x00, 0x04, 0x0b, 0x08, 0x00, 0x01, 0x00, 0x00, 0x00
        /*0020*/ 	.byte	0x00, 0x00, 0x00, 0x00


//--------------------- .nv.info.Julia            --------------------------
	.section	.nv.info.Julia,"",@"SHT_CUDA_INFO"
	.sectionflags	@""
	.align	4


	//----- nvinfo : EIATTR_CUDA_API_VERSION
	.align		4
        /*0000*/ 	.byte	0x04, 0x37
        /*0002*/ 	.short	(.L_7 - .L_6)
.L_6:
        /*0004*/ 	.word	0x00000082


	//----- nvinfo : EIATTR_KPARAM_INFO
	.align		4
.L_7:
        /*0008*/ 	.byte	0x04, 0x17
        /*000a*/ 	.short	(.L_9 - .L_8)
.L_8:
        /*000c*/ 	.word	0x00000000
        /*0010*/ 	.short	0x000c
        /*0012*/ 	.short	0x0038
        /*0014*/ 	.byte	0x00, 0xf0, 0x11, 0x00


	//----- nvinfo : EIATTR_KPARAM_INFO
	.align		4
.L_9:
        /*0018*/ 	.byte	0x04, 0x17
        /*001a*/ 	.short	(.L_11 - .L_10)
.L_10:
        /*001c*/ 	.word	0x00000000
        /*0020*/ 	.short	0x000b
        /*0022*/ 	.short	0x0030
        /*0024*/ 	.byte	0x00, 0xf5, 0x21, 0x00


	//----- nvinfo : EIATTR_KPARAM_INFO
	.align		4
.L_11:
        /*0028*/ 	.byte	0x04, 0x17
        /*002a*/ 	.short	(.L_13 - .L_12)
.L_12:
        /*002c*/ 	.word	0x00000000
        /*0030*/ 	.short	0x000a
        /*0032*/ 	.short	0x0028
        /*0034*/ 	.byte	0x00, 0xf0, 0x11, 0x00


	//----- nvinfo : EIATTR_KPARAM_INFO
	.align		4
.L_13:
        /*0038*/ 	.byte	0x04, 0x17
        /*003a*/ 	.short	(.L_15 - .L_14)
.L_14:
        /*003c*/ 	.word	0x00000000
        /*0040*/ 	.short	0x0009
        /*0042*/ 	.short	0x0024
        /*0044*/ 	.byte	0x00, 0xf0, 0x11, 0x00


	//----- nvinfo : EIATTR_KPARAM_INFO
	.align		4
.L_15:
        /*0048*/ 	.byte	0x04, 0x17
        /*004a*/ 	.short	(.L_17 - .L_16)
.L_16:
        /*004c*/ 	.word	0x00000000
        /*0050*/ 	.short	0x0008
        /*0052*/ 	.short	0x0020
        /*0054*/ 	.byte	0x00, 0xf0, 0x11, 0x00


	//----- nvinfo : EIATTR_KPARAM_INFO
	.align		4
.L_17:
        /*0058*/ 	.byte	0x04, 0x17
        /*005a*/ 	.short	(.L_19 - .L_18)
.L_18:
        /*005c*/ 	.word	0x00000000
        /*0060*/ 	.short	0x0007
        /*0062*/ 	.short	0x001c
        /*0064*/ 	.byte	0x00, 0xf0, 0x11, 0x00


	//----- nvinfo : EIATTR_KPARAM_INFO
	.align		4
.L_19:
        /*0068*/ 	.byte	0x04, 0x17
        /*006a*/ 	.short	(.L_21 - .L_20)
.L_20:
        /*006c*/ 	.word	0x00000000
        /*0070*/ 	.short	0x0006
        /*0072*/ 	.short	0x0018
        /*0074*/ 	.byte	0x00, 0xf0, 0x11, 0x00


	//----- nvinfo : EIATTR_KPARAM_INFO
	.align		4
.L_21:
        /*0078*/ 	.byte	0x04, 0x17
        /*007a*/ 	.short	(.L_23 - .L_22)
.L_22:
        /*007c*/ 	.word	0x00000000
        /*0080*/ 	.short	0x0005
        /*0082*/ 	.short	0x0014
        /*0084*/ 	.byte	0x00, 0xf0, 0x11, 0x00


	//----- nvinfo : EIATTR_KPARAM_INFO
	.align		4
.L_23:
        /*0088*/ 	.byte	0x04, 0x17
        /*008a*/ 	.short	(.L_25 - .L_24)
.L_24:
        /*008c*/ 	.word	0x00000000
        /*0090*/ 	.short	0x0004
        /*0092*/ 	.short	0x0010
        /*0094*/ 	.byte	0x00, 0xf0, 0x11, 0x00


	//----- nvinfo : EIATTR_KPARAM_INFO
	.align		4
.L_25:
        /*0098*/ 	.byte	0x04, 0x17
        /*009a*/ 	.short	(.L_27 - .L_26)
.L_26:
        /*009c*/ 	.word	0x00000000
        /*00a0*/ 	.short	0x0003
        /*00a2*/ 	.short	0x000c
        /*00a4*/ 	.byte	0x00, 0xf0, 0x11, 0x00


	//----- nvinfo : EIATTR_KPARAM_INFO
	.align		4
.L_27:
        /*00a8*/ 	.byte	0x04, 0x17
        /*00aa*/ 	.short	(.L_29 - .L_28)
.L_28:
        /*00ac*/ 	.word	0x00000000
        /*00b0*/ 	.short	0x0002
        /*00b2*/ 	.short	0x0008
        /*00b4*/ 	.byte	0x00, 0xf0, 0x11, 0x00


	//----- nvinfo : EIATTR_KPARAM_INFO
	.align		4
.L_29:
        /*00b8*/ 	.byte	0x04, 0x17
        /*00ba*/ 	.short	(.L_31 - .L_30)
.L_30:
        /*00bc*/ 	.word	0x00000000
        /*00c0*/ 	.short	0x0001
        /*00c2*/ 	.short	0x0004
        /*00c4*/ 	.byte	0x00, 0xf0, 0x11, 0x00


	//----- nvinfo : EIATTR_KPARAM_INFO
	.align		4
.L_31:
        /*00c8*/ 	.byte	0x04, 0x17
        /*00ca*/ 	.short	(.L_33 - .L_32)
.L_32:
        /*00cc*/ 	.word	0x00000000
        /*00d0*/ 	.short	0x0000
        /*00d2*/ 	.short	0x0000
        /*00d4*/ 	.byte	0x00, 0xf0, 0x11, 0x00


	//----- nvinfo : EIATTR_SPARSE_MMA_MASK
	.align		4
.L_33:
        /*00d8*/ 	.byte	0x03, 0x50
        /*00da*/ 	.short	0x0000


	//----- nvinfo : EIATTR_MAXREG_COUNT
	.align		4
        /*00dc*/ 	.byte	0x03, 0x1b
        /*00de*/ 	.short	0x00ff


	//----- nvinfo : EIATTR_MERCURY_ISA_VERSION
	.align		4
        /*00e0*/ 	.byte	0x03, 0x5f
        /*00e2*/ 	.short	0x0101


	//----- nvinfo : EIATTR_VRC_CTA_INIT_COUNT
	.align		4
        /*00e4*/ 	.byte	0x02, 0x4a
	.zero		1
	.zero		1


	//----- nvinfo : EIATTR_EXIT_INSTR_OFFSETS
	.align		4
        /*00e8*/ 	.byte	0x04, 0x1c
        /*00ea*/ 	.short	(.L_35 - .L_34)


	//   ....[0]....
.L_34:
        /*00ec*/ 	.word	0x00000070


	//   ....[1]....
        /*00f0*/ 	.word	0x000004d0


	//----- nvinfo : EIATTR_CRS_STACK_SIZE
	.align		4
.L_35:
        /*00f4*/ 	.byte	0x04, 0x1e
        /*00f6*/ 	.short	(.L_37 - .L_36)
.L_36:
        /*00f8*/ 	.word	0x00000000


	//----- nvinfo : EIATTR_CBANK_PARAM_SIZE
	.align		4
.L_37:
        /*00fc*/ 	.byte	0x03, 0x19
        /*00fe*/ 	.short	0x003c


	//----- nvinfo : EIATTR_PARAM_CBANK
	.align		4
        /*0100*/ 	.byte	0x04, 0x0a
        /*0102*/ 	.short	(.L_39 - .L_38)
	.align		4
.L_38:
        /*0104*/ 	.word	index@(.nv.constant0.Julia)
        /*0108*/ 	.short	0x0380
        /*010a*/ 	.short	0x003c


	//----- nvinfo : EIATTR_SW_WAR
	.align		4
.L_39:
        /*010c*/ 	.byte	0x04, 0x36
        /*010e*/ 	.short	(.L_41 - .L_40)
.L_40:
        /*0110*/ 	.word	0x00000008
.L_41:


//--------------------- .nv.callgraph             --------------------------
	.section	.nv.callgraph,"",@"SHT_CUDA_CALLGRAPH"
	.align	4
	.sectionentsize	8
	.align		4
        /*0000*/ 	.word	0x00000000
	.align		4
        /*0004*/ 	.word	0xffffffff
	.align		4
        /*0008*/ 	.word	0x00000000
	.align		4
        /*000c*/ 	.word	0xfffffffe
	.align		4
        /*0010*/ 	.word	0x00000000
	.align		4
        /*0014*/ 	.word	0xfffffffd
	.align		4
        /*0018*/ 	.word	0x00000000
	.align		4
        /*001c*/ 	.word	0xfffffffc


//--------------------- .text.Julia               --------------------------
	.section	.text.Julia,"ax",@progbits
	.align	128
        .global         Julia
        .type           Julia,@function
        .size           Julia,(.L_x_4 - Julia)
        .other          Julia,@"STO_CUDA_ENTRY STV_DEFAULT"
Julia:
.text.Julia:
[----:B------:R-:W-:Y:S01]  /*0000*/  LDC R1, c[0x0][0x37c] ;  /* 0x0000df00ff017b82 */ /* 0x000fe20000000800 */
[----:B------:R-:W0:Y:S01]  /*0010*/  S2R R4, SR_CTAID.X ;  /* 0x0000000000047919 */ /* 0x000e220000002500 */
[----:B------:R-:W0:Y:S01]  /*0020*/  LDCU UR4, c[0x0][0x360] ;  /* 0x00006c00ff0477ac */ /* 0x000e220008000800 */
[----:B------:R-:W0:Y:S01]  /*0030*/  S2R R3, SR_TID.X ;  /* 0x0000000000037919 */ /* 0x000e220000002100 */
[----:B------:R-:W1:Y:S01]  /*0040*/  LDCU UR5, c[0x0][0x3b8] ;  /* 0x00007700ff0577ac */ /* 0x000e620008000800 */
[----:B0-----:R-:W-:-:S05]  /*0050*/  IMAD R4, R4, UR4, R3 ;  /* 0x0000000404047c24 */ /* 0x001fca000f8e0203 */
[----:B-1----:R-:W-:-:S13]  /*0060*/  ISETP.GE.AND P0, PT, R4, UR5, PT ;  /* 0x0000000504007c0c */ /* 0x002fda000bf06270 */
[----:B------:R-:W-:Y:S05]  /*0070*/  @P0 EXIT ;  /* 0x000000000000094d */ /* 0x000fea0003800000 */
[----:B------:R-:W0:Y:S01]  /*0080*/  LDC R7, c[0x0][0x380] ;  /* 0x0000e000ff077b82 */ /* 0x000e220000000800 */
[----:B------:R-:W1:Y:S01]  /*0090*/  LDCU.64 UR4, c[0x0][0x398] ;  /* 0x00007300ff0477ac */ /* 0x000e620008000a00 */
[----:B------:R-:W-:Y:S01]  /*00a0*/  BSSY.RECONVERGENT B0, `(.L_x_0) ;  /* 0x0000041000007945 */ /* 0x000fe20003800200 */
[----:B------:R-:W-:-:S05]  /*00b0*/  IMAD.MOV.U32 R15, RZ, RZ, RZ ;  /* 0x000000ffff0f7224 */ /* 0x000fca00078e00ff */
[----:B------:R-:W2:Y:S01]  /*00c0*/  LDC R8, c[0x0][0x388] ;  /* 0x0000e200ff087b82 */ /* 0x000ea20000000800 */
[----:B0-----:R-:W-:-:S04]  /*00d0*/  IABS R5, R7 ;  /* 0x0000000700057213 */ /* 0x001fc80000000000 */
[----:B------:R-:W0:Y:S08]  /*00e0*/  I2F.RP R0, R5 ;  /* 0x0000000500007306 */ /* 0x000e300000209400 */
[----:B0-----:R-:W0:Y:S02]  /*00f0*/  MUFU.RCP R0, R0 ;  /* 0x0000000000007308 */ /* 0x001e240000001000 */
[----:B0-----:R-:W-:-:S06]  /*0100*/  IADD3 R2, PT, PT, R0, 0xffffffe, RZ ;  /* 0x0ffffffe00027810 */ /* 0x001fcc0007ffe0ff */
[----:B------:R0:W3:Y:S02]  /*0110*/  F2I.FTZ.U32.TRUNC.NTZ R3, R2 ;  /* 0x0000000200037305 */ /* 0x0000e4000021f000 */
[----:B0-----:R-:W-:Y:S02]  /*0120*/  HFMA2 R2, -RZ, RZ, 0, 0 ;  /* 0x00000000ff027431 */ /* 0x001fe400000001ff */
[----:B---3--:R-:W-:-:S04]  /*0130*/  IMAD.MOV R6, RZ, RZ, -R3 ;  /* 0x000000ffff067224 */ /* 0x008fc800078e0a03 */
[----:B------:R-:W-:Y:S01]  /*0140*/  IMAD R9, R6, R5, RZ ;  /* 0x0000000506097224 */ /* 0x000fe200078e02ff */
[----:B------:R-:W-:-:S03]  /*0150*/  IABS R6, R4 ;  /* 0x0000000400067213 */ /* 0x000fc60000000000 */
[----:B------:R-:W-:Y:S02]  /*0160*/  IMAD.HI.U32 R3, R3, R9, R2 ;  /* 0x0000000903037227 */ /* 0x000fe400078e0002 */
[----:B------:R-:W1:Y:S04]  /*0170*/  LDC R9, c[0x0][0x394] ;  /* 0x0000e500ff097b82 */ /* 0x000e680000000800 */
[----:B------:R-:W-:-:S04]  /*0180*/  IMAD.HI.U32 R3, R3, R6, RZ ;  /* 0x0000000603037227 */ /* 0x000fc800078e00ff */
[----:B------:R-:W-:-:S04]  /*0190*/  IMAD.MOV R0, RZ, RZ, -R3 ;  /* 0x000000ffff007224 */ /* 0x000fc800078e0a03 */
[----:B------:R-:W-:-:S05]  /*01a0*/  IMAD R0, R5, R0, R6 ;  /* 0x0000000005007224 */ /* 0x000fca00078e0206 */
[----:B------:R-:W-:-:S13]  /*01b0*/  ISETP.GT.U32.AND P2, PT, R5, R0, PT ;  /* 0x000000000500720c */ /* 0x000fda0003f44070 */
[-C--:B------:R-:W-:Y:S01]  /*01c0*/  @!P2 IADD3 R0, PT, PT, R0, -R5.reuse, RZ ;  /* 0x800000050000a210 */ /* 0x080fe20007ffe0ff */
[----:B------:R-:W-:Y:S01]  /*01d0*/  @!P2 VIADD R3, R3, 0x1 ;  /* 0x000000010303a836 */ /* 0x000fe20000000000 */
[----:B------:R-:W-:Y:S02]  /*01e0*/  ISETP.NE.AND P2, PT, R7, RZ, PT ;  /* 0x000000ff0700720c */ /* 0x000fe40003f45270 */
[----:B------:R-:W-:Y:S02]  /*01f0*/  ISETP.GE.U32.AND P0, PT, R0, R5, PT ;  /* 0x000000050000720c */ /* 0x000fe40003f06070 */
[----:B------:R-:W-:-:S04]  /*0200*/  LOP3.LUT R0, R4, R7, RZ, 0x3c, !PT ;  /* 0x0000000704007212 */ /* 0x000fc800078e3cff */
[----:B------:R-:W-:Y:S02]  /*0210*/  ISETP.GE.AND P1, PT, R0, RZ, PT ;  /* 0x000000ff0000720c */ /* 0x000fe40003f26270 */
[----:B------:R-:W0:Y:S05]  /*0220*/  LDC R0, c[0x0][0x3a8] ;  /* 0x0000ea00ff007b82 */ /* 0x000e2a0000000800 */
[----:B------:R-:W-:-:S06]  /*0230*/  @P0 IADD3 R3, PT, PT, R3, 0x1, RZ ;  /* 0x0000000103030810 */ /* 0x000fcc0007ffe0ff */
[----:B------:R-:W-:Y:S01]  /*0240*/  @!P1 IMAD.MOV R3, RZ, RZ, -R3 ;  /* 0x000000ffff039224 */ /* 0x000fe200078e0a03 */
[----:B------:R-:W-:-:S04]  /*0250*/  @!P2 LOP3.LUT R3, RZ, R7, RZ, 0x33, !PT ;  /* 0x00000007ff03a212 */ /* 0x000fc800078e33ff */
[----:B------:R-:W-:Y:S02]  /*0260*/  IADD3 R2, PT, PT, -R3, RZ, RZ ;  /* 0x000000ff03027210 */ /* 0x000fe40007ffe1ff */
[----:B------:R-:W-:-:S03]  /*0270*/  I2FP.F32.S32 R6, R3 ;  /* 0x0000000300067245 */ /* 0x000fc60000201400 */
[----:B------:R-:W-:Y:S02]  /*0280*/  IMAD R2, R7, R2, R4 ;  /* 0x0000000207027224 */ /* 0x000fe400078e0204 */
[----:B-1----:R-:W-:Y:S01]  /*0290*/  FFMA R7, -R6, UR5, R9 ;  /* 0x0000000506077c23 */ /* 0x002fe20008000109 */
[----:B0-----:R-:W-:Y:S02]  /*02a0*/  ISETP.GE.AND P0, PT, R0, 0x1, PT ;  /* 0x000000010000780c */ /* 0x001fe40003f06270 */
[----:B------:R-:W-:Y:S01]  /*02b0*/  I2FP.F32.S32 R5, R2 ;  /* 0x0000000200057245 */ /* 0x000fe20000201400 */
[----:B------:R-:W-:Y:S01]  /*02c0*/  FMUL R9, R7, R7 ;  /* 0x0000000707097220 */ /* 0x000fe20000400000 */
[----:B------:R-:W0:Y:S03]  /*02d0*/  LDC.64 R2, c[0x0][0x3b0] ;  /* 0x0000ec00ff027b82 */ /* 0x000e260000000a00 */
[----:B--2---:R-:W-:Y:S01]  /*02e0*/  FFMA R6, R5, UR4, R8 ;  /* 0x0000000405067c23 */ /* 0x004fe20008000008 */
[----:B------:R-:W1:Y:S03]  /*02f0*/  LDCU.64 UR4, c[0x0][0x358] ;  /* 0x00006b00ff0477ac */ /* 0x000e660008000a00 */
[----:B------:R-:W-:-:S04]  /*0300*/  FMUL R8, R6, R6 ;  /* 0x0000000606087220 */ /* 0x000fc80000400000 */
[----:B------:R-:W-:-:S05]  /*0310*/  FADD R5, R8, R9 ;  /* 0x0000000908057221 */ /* 0x000fca0000000000 */
[----:B------:R-:W-:Y:S01]  /*0320*/  FSETP.GTU.OR P0, PT, R5, 4, !P0 ;  /* 0x408000000500780b */ /* 0x000fe2000470c400 */
[----:B0-----:R-:W-:-:S12]  /*0330*/  IMAD.WIDE R4, R4, 0x4, R2 ;  /* 0x0000000404047825 */ /* 0x001fd800078e0202 */
[----:B-1----:R-:W-:Y:S05]  /*0340*/  @P0 BRA `(.L_x_1) ;  /* 0x0000000000580947 */ /* 0x002fea0003800000 */
[----:B------:R-:W0:Y:S01]  /*0350*/  LDCU UR6, c[0x0][0x3a4] ;  /* 0x00007480ff0677ac */ /* 0x000e220008000800 */
[----:B------:R-:W1:Y:S01]  /*0360*/  LDC R17, c[0x0][0x3a0] ;  /* 0x0000e800ff117b82 */ /* 0x000e620000000800 */
[----:B------:R-:W-:Y:S01]  /*0370*/  MOV R10, R6 ;  /* 0x00000006000a7202 */ /* 0x000fe20000000f00 */
[----:B------:R-:W-:Y:S01]  /*0380*/  IMAD.MOV.U32 R11, RZ, RZ, R7 ;  /* 0x000000ffff0b7224 */ /* 0x000fe200078e0007 */
[----:B------:R-:W-:Y:S01]  /*0390*/  MOV R12, R8 ;  /* 0x00000008000c7202 */ /* 0x000fe20000000f00 */
[----:B------:R-:W-:Y:S01]  /*03a0*/  IMAD.MOV.U32 R13, RZ, RZ, R9 ;  /* 0x000000ffff0d7224 */ /* 0x000fe200078e0009 */
[----:B------:R-:W-:Y:S01]  /*03b0*/  MOV R15, RZ ;  /* 0x000000ff000f7202 */ /* 0x000fe20000000f00 */
[----:B0-----:R-:W0:Y:S06]  /*03c0*/  F2F.F64.F32 R2, UR6 ;  /* 0x0000000600027d10 */ /* 0x001e2c0008201800 */
.L_x_2:
[----:B------:R1:W2:Y:S01]  /*03d0*/  F2F.F64.F32 R6, R10 ;  /* 0x0000000a00067310 */ /* 0x0002a20000201800 */
[----:B------:R-:W-:Y:S01]  /*03e0*/  FADD R12, -R13, R12 ;  /* 0x0000000c0d0c7221 */ /* 0x000fe20000000100 */
[----:B------:R-:W-:-:S04]  /*03f0*/  IADD3 R15, PT, PT, R15, 0x1, RZ ;  /* 0x000000010f0f7810 */ /* 0x000fc80007ffe0ff */
[----:B------:R-:W-:Y:S02]  /*0400*/  ISETP.GE.AND P0, PT, R15, R0, PT ;  /* 0x000000000f00720c */ /* 0x000fe40003f06270 */
[----:B------:R-:W0:Y:S01]  /*0410*/  F2F.F64.F32 R8, R11 ;  /* 0x0000000b00087310 */ /* 0x000e220000201800 */
[----:B-1----:R-:W-:-:S04]  /*0420*/  FADD R10, R12, R17 ;  /* 0x000000110c0a7221 */ /* 0x002fc80000000000 */
[----:B------:R-:W-:Y:S01]  /*0430*/  FMUL R12, R10, R10 ;  /* 0x0000000a0a0c7220 */ /* 0x000fe20000400000 */
[----:B--2---:R-:W-:-:S08]  /*0440*/  DADD R6, R6, R6 ;  /* 0x0000000006067229 */ /* 0x004fd00000000006 */
[----:B0-----:R-:W-:-:S06]  /*0450*/  DFMA R6, R6, R8, R2 ;  /* 0x000000080606722b */ /* 0x001fcc0000000002 */
[----:B------:R-:W0:Y:S02]  /*0460*/  F2F.F32.F64 R11, R6 ;  /* 0x00000006000b7310 */ /* 0x000e240000301000 */
[----:B0-----:R-:W-:-:S04]  /*0470*/  FMUL R13, R11, R11 ;  /* 0x0000000b0b0d7220 */ /* 0x001fc80000400000 */
[----:B------:R-:W-:-:S05]  /*0480*/  FADD R8, R12, R13 ;  /* 0x0000000d0c087221 */ /* 0x000fca0000000000 */
[----:B------:R-:W-:-:S13]  /*0490*/  FSETP.LE.AND P1, PT, R8, 4, PT ;  /* 0x408000000800780b */ /* 0x000fda0003f23000 */
[----:B------:R-:W-:Y:S05]  /*04a0*/  @!P0 BRA P1, `(.L_x_2) ;  /* 0xfffffffc00c88947 */ /* 0x000fea000083ffff */
.L_x_1:
[----:B------:R-:W-:Y:S05]  /*04b0*/  BSYNC.RECONVERGENT B0 ;  /* 0x0000000000007941 */ /* 0x000fea0003800200 */
.L_x_0:
[----:B------:R-:W-:Y:S01]  /*04c0*/  STG.E desc[UR4][R4.64], R15 ;  /* 0x0000000f04007986 */ /* 0x000fe2000c101904 */
[----:B------:R-:W-:Y:S05]  /*04d0*/  EXIT ;  /* 0x000000000000794d */ /* 0x000fea0003800000 */
.L_x_3:
[----:B------:R-:W-:-:S00]  /*04e0*/  BRA `(.L_x_3) ;  /* 0xfffffffc00fc7947 */ /* 0x000fc0000383ffff */
[----:B------:R-:W-:-:S00]  /*04f0*/  NOP ;  /* 0x0000000000007918 */ /* 0x000fc00000000000 */
        /* <DEDUP_REMOVED lines=8> */
.L_x_4:


//--------------------- .nv.shared.reserved.0     --------------------------
	.section	.nv.shared.reserved.0,"aw",@nobits
	.weak		__nv_reservedSMEM_offset_0_alias
	.size		__nv_reservedSMEM_offset_0_alias, 0, 64
	.other		__nv_reservedSMEM_offset_0_alias,@"STO_CUDA_RESERVED_SHARED STV_DEFAULT"
__nv_reservedSMEM_offset_0_alias:
	.zero		0
	.zero		64


//--------------------- .nv.constant0.Julia       --------------------------
	.section	.nv.constant0.Julia,"a",@progbits
	.sectionflags	@""
	.align	4
.nv.constant0.Julia:
	.zero		956


//--------------------- SYMBOLS --------------------------

	.type		.nv.reservedSmem.offset0,@object
	.size		.nv.reservedSmem.offset0,0x4
